//
// Generated by NVIDIA NVVM Compiler
//
// Compiler Build ID: CL-36424714
// Cuda compilation tools, release 13.0, V13.0.88
// Based on NVVM 20.0.0
//

.version 9.0
.target sm_100
.address_size 64

	// .globl	_Z6squarePfS_i
// _ZZ8blockSumPfS_iE6shared has been demoted

.visible .entry _Z6squarePfS_i(
	.param .u64 .ptr .align 1 _Z6squarePfS_i_param_0,
	.param .u64 .ptr .align 1 _Z6squarePfS_i_param_1,
	.param .u32 _Z6squarePfS_i_param_2
)
{
	.reg .pred 	%p<2>;
	.reg .b32 	%r<6>;
	.reg .b32 	%f<3>;
	.reg .b64 	%rd<8>;

	ld.param.u64 	%rd1, [_Z6squarePfS_i_param_0];
	ld.param.u64 	%rd2, [_Z6squarePfS_i_param_1];
	ld.param.u32 	%r2, [_Z6squarePfS_i_param_2];
	mov.u32 	%r3, %ntid.x;
	mov.u32 	%r4, %ctaid.x;
	mov.u32 	%r5, %tid.x;
	mad.lo.s32 	%r1, %r3, %r4, %r5;
	setp.ge.s32 	%p1, %r1, %r2;
	@%p1 bra 	$L__BB0_2;
	cvta.to.global.u64 	%rd3, %rd1;
	cvta.to.global.u64 	%rd4, %rd2;
	mul.wide.s32 	%rd5, %r1, 4;
	add.s64 	%rd6, %rd3, %rd5;
	ld.global.f32 	%f1, [%rd6];
	mul.f32 	%f2, %f1, %f1;
	add.s64 	%rd7, %rd4, %rd5;
	st.global.f32 	[%rd7], %f2;
$L__BB0_2:
	ret;

}
	// .globl	_Z8blockSumPfS_i
.visible .entry _Z8blockSumPfS_i(
	.param .u64 .ptr .align 1 _Z8blockSumPfS_i_param_0,
	.param .u64 .ptr .align 1 _Z8blockSumPfS_i_param_1,
	.param .u32 _Z8blockSumPfS_i_param_2
)
{
	.reg .pred 	%p<6>;
	.reg .b32 	%r<14>;
	.reg .b32 	%f<9>;
	.reg .b64 	%rd<9>;
	// demoted variable
	.shared .align 4 .b8 _ZZ8blockSumPfS_iE6shared[1024];
	ld.param.u64 	%rd1, [_Z8blockSumPfS_i_param_0];
	ld.param.u64 	%rd2, [_Z8blockSumPfS_i_param_1];
	ld.param.u32 	%r8, [_Z8blockSumPfS_i_param_2];
	mov.u32 	%r1, %tid.x;
	mov.u32 	%r13, %ntid.x;
	mov.u32 	%r3, %ctaid.x;
	mad.lo.s32 	%r4, %r13, %r3, %r1;
	setp.ge.s32 	%p1, %r4, %r8;
	mov.f32 	%f8, 0f00000000;
	@%p1 bra 	$L__BB1_2;
	cvta.to.global.u64 	%rd3, %rd1;
	mul.wide.s32 	%rd4, %r4, 4;
	add.s64 	%rd5, %rd3, %rd4;
	ld.global.f32 	%f8, [%rd5];
$L__BB1_2:
	shl.b32 	%r9, %r1, 2;
	mov.u32 	%r10, _ZZ8blockSumPfS_iE6shared;
	add.s32 	%r5, %r10, %r9;
	st.shared.f32 	[%r5], %f8;
	bar.sync 	0;
	setp.lt.u32 	%p2, %r13, 2;
	@%p2 bra 	$L__BB1_6;
$L__BB1_3:
	shr.u32 	%r7, %r13, 1;
	setp.ge.u32 	%p3, %r1, %r7;
	@%p3 bra 	$L__BB1_5;
	shl.b32 	%r11, %r7, 2;
	add.s32 	%r12, %r5, %r11;
	ld.shared.f32 	%f4, [%r12];
	ld.shared.f32 	%f5, [%r5];
	add.f32 	%f6, %f4, %f5;
	st.shared.f32 	[%r5], %f6;
$L__BB1_5:
	bar.sync 	0;
	setp.gt.u32 	%p4, %r13, 3;
	mov.u32 	%r13, %r7;
	@%p4 bra 	$L__BB1_3;
$L__BB1_6:
	setp.ne.s32 	%p5, %r1, 0;
	@%p5 bra 	$L__BB1_8;
	ld.shared.f32 	%f7, [_ZZ8blockSumPfS_iE6shared];
	cvta.to.global.u64 	%rd6, %rd2;
	mul.wide.u32 	%rd7, %r3, 4;
	add.s64 	%rd8, %rd6, %rd7;
	st.global.f32 	[%rd8], %f7;
$L__BB1_8:
	ret;

}
	// .globl	_Z11compute_rmsPfS_i
.visible .entry _Z11compute_rmsPfS_i(
	.param .u64 .ptr .align 1 _Z11compute_rmsPfS_i_param_0,
	.param .u64 .ptr .align 1 _Z11compute_rmsPfS_i_param_1,
	.param .u32 _Z11compute_rmsPfS_i_param_2
)
{
	.reg .pred 	%p<2>;
	.reg .b32 	%r<5>;
	.reg .b32 	%f<6>;
	.reg .b64 	%rd<5>;

	ld.param.u64 	%rd1, [_Z11compute_rmsPfS_i_param_0];
	ld.param.u64 	%rd2, [_Z11compute_rmsPfS_i_param_1];
	ld.param.u32 	%r1, [_Z11compute_rmsPfS_i_param_2];
	mov.u32 	%r2, %tid.x;
	mov.u32 	%r3, %ctaid.x;
	or.b32  	%r4, %r2, %r3;
	setp.ne.s32 	%p1, %r4, 0;
	@%p1 bra 	$L__BB2_2;
	cvta.to.global.u64 	%rd3, %rd1;
	cvta.to.global.u64 	%rd4, %rd2;
	ld.global.f32 	%f1, [%rd3];
	cvt.rn.f32.s32 	%f2, %r1;
	div.rn.f32 	%f3, %f1, %f2;
	add.f32 	%f4, %f3, 0f358637BD;
	sqrt.rn.f32 	%f5, %f4;
	st.global.f32 	[%rd4], %f5;
$L__BB2_2:
	ret;

}
	// .globl	_Z13rms_normalizePfS_S_S_i
.visible .entry _Z13rms_normalizePfS_S_S_i(
	.param .u64 .ptr .align 1 _Z13rms_normalizePfS_S_S_i_param_0,
	.param .u64 .ptr .align 1 _Z13rms_normalizePfS_S_S_i_param_1,
	.param .u64 .ptr .align 1 _Z13rms_normalizePfS_S_S_i_param_2,
	.param .u64 .ptr .align 1 _Z13rms_normalizePfS_S_S_i_param_3,
	.param .u32 _Z13rms_normalizePfS_S_S_i_param_4
)
{
	.reg .pred 	%p<2>;
	.reg .b32 	%r<6>;
	.reg .b32 	%f<6>;
	.reg .b64 	%rd<13>;

	ld.param.u64 	%rd1, [_Z13rms_normalizePfS_S_S_i_param_0];
	ld.param.u64 	%rd2, [_Z13rms_normalizePfS_S_S_i_param_1];
	ld.param.u64 	%rd3, [_Z13rms_normalizePfS_S_S_i_param_2];
	ld.param.u64 	%rd4, [_Z13rms_normalizePfS_S_S_i_param_3];
	ld.param.u32 	%r2, [_Z13rms_normalizePfS_S_S_i_param_4];
	mov.u32 	%r3, %ntid.x;
	mov.u32 	%r4, %ctaid.x;
	mov.u32 	%r5, %tid.x;
	mad.lo.s32 	%r1, %r3, %r4, %r5;
	setp.ge.s32 	%p1, %r1, %r2;
	@%p1 bra 	$L__BB3_2;
	cvta.to.global.u64 	%rd5, %rd1;
	cvta.to.global.u64 	%rd6, %rd3;
	cvta.to.global.u64 	%rd7, %rd2;
	cvta.to.global.u64 	%rd8, %rd4;
	mul.wide.s32 	%rd9, %r1, 4;
	add.s64 	%rd10, %rd5, %rd9;
	ld.global.f32 	%f1, [%rd10];
	ld.global.f32 	%f2, [%rd6];
	div.rn.f32 	%f3, %f1, %f2;
	add.s64 	%rd11, %rd7, %rd9;
	ld.global.f32 	%f4, [%rd11];
	mul.f32 	%f5, %f3, %f4;
	add.s64 	%rd12, %rd8, %rd9;
	st.global.f32 	[%rd12], %f5;
$L__BB3_2:
	ret;

}


// ===== COMPILED SASS (sm_100) =====

	.target	sm_100

	.elftype	@"ET_EXEC"


//--------------------- .note.nv.tkinfo           --------------------------
	.section	.note.nv.tkinfo,"",@"SHT_NOTE"
	.sectionflags	@"SHF_NOTE_NV_TKINFO"
	.tkinfo
        /*0018*/ 	.word	0x00000002
        /*0030*/ 	.string	""
        /*0030*/ 	.string	"ptxas"
        /*0030*/ 	.string	"Cuda compilation tools, release 13.0, V13.0.88"
        /*0030*/ 	.string	"Build cuda_13.0.r13.0/compiler.36424714_0"
        /*0030*/ 	.string	"-arch sm_100 -m 64 "



//--------------------- .note.nv.cuinfo           --------------------------
	.section	.note.nv.cuinfo,"",@"SHT_NOTE"
	.sectionflags	@"SHF_NOTE_NV_CUINFO"
        /*0018*/ 	.short	0x0002
        /*001a*/ 	.short	0x0064
        /*001c*/ 	.short	0x0082
	.zero		2


//--------------------- .nv.info                  --------------------------
	.section	.nv.info,"",@"SHT_CUDA_INFO"
	.align	4


	//----- nvinfo : EIATTR_REGCOUNT
	.align		4
        /*0000*/ 	.byte	0x04, 0x2f
        /*0002*/ 	.short	(.L_1 - .L_0)
	.align		4
.L_0:
        /*0004*/ 	.word	index@(_Z6squarePfS_i)
        /*0008*/ 	.word	0x0000000a


	//----- nvinfo : EIATTR_FRAME_SIZE
	.align		4
.L_1:
        /*000c*/ 	.byte	0x04, 0x11
        /*000e*/ 	.short	(.L_3 - .L_2)
	.align		4
.L_2:
        /*0010*/ 	.word	index@(_Z6squarePfS_i)
        /*0014*/ 	.word	0x00000000


	//----- nvinfo : EIATTR_REGCOUNT
	.align		4
.L_3:
        /*0018*/ 	.byte	0x04, 0x2f
        /*001a*/ 	.short	(.L_5 - .L_4)
	.align		4
.L_4:
        /*001c*/ 	.word	index@(_Z8blockSumPfS_i)
        /*0020*/ 	.word	0x0000000b


	//----- nvinfo : EIATTR_FRAME_SIZE
	.align		4
.L_5:
        /*0024*/ 	.byte	0x04, 0x11
        /*0026*/ 	.short	(.L_7 - .L_6)
	.align		4
.L_6:
        /*0028*/ 	.word	index@(_Z8blockSumPfS_i)
        /*002c*/ 	.word	0x00000000


	//----- nvinfo : EIATTR_REGCOUNT
	.align		4
.L_7:
        /*0030*/ 	.byte	0x04, 0x2f
        /*0032*/ 	.short	(.L_9 - .L_8)
	.align		4
.L_8:
        /*0034*/ 	.word	index@(_Z11compute_rmsPfS_i)
        /*0038*/ 	.word	0x0000000e


	//----- nvinfo : EIATTR_FRAME_SIZE
	.align		4
.L_9:
        /*003c*/ 	.byte	0x04, 0x11
        /*003e*/ 	.short	(.L_11 - .L_10)
	.align		4
.L_10:
        /*0040*/ 	.word	index@($__internal_2_$__cuda_sm3x_div_rn_noftz_f32_slowpath)
        /*0044*/ 	.word	0x00000000


	//----- nvinfo : EIATTR_FRAME_SIZE
	.align		4
.L_11:
        /*0048*/ 	.byte	0x04, 0x11
        /*004a*/ 	.short	(.L_13 - .L_12)
	.align		4
.L_12:
        /*004c*/ 	.word	index@($__internal_1_$__cuda_sm20_sqrt_rn_f32_slowpath)
        /*0050*/ 	.word	0x00000000


	//----- nvinfo : EIATTR_FRAME_SIZE
	.align		4
.L_13:
        /*0054*/ 	.byte	0x04, 0x11
        /*0056*/ 	.short	(.L_15 - .L_14)
	.align		4
.L_14:
        /*0058*/ 	.word	index@(_Z11compute_rmsPfS_i)
        /*005c*/ 	.word	0x00000000


	//----- nvinfo : EIATTR_REGCOUNT
	.align		4
.L_15:
        /*0060*/ 	.byte	0x04, 0x2f
        /*0062*/ 	.short	(.L_17 - .L_16)
	.align		4
.L_16:
        /*0064*/ 	.word	index@(_Z13rms_normalizePfS_S_S_i)
        /*0068*/ 	.word	0x00000010


	//----- nvinfo : EIATTR_FRAME_SIZE
	.align		4
.L_17:
        /*006c*/ 	.byte	0x04, 0x11
        /*006e*/ 	.short	(.L_19 - .L_18)
	.align		4
.L_18:
        /*0070*/ 	.word	index@($__internal_0_$__cuda_sm3x_div_rn_noftz_f32_slowpath)
        /*0074*/ 	.word	0x00000000


	//----- nvinfo : EIATTR_FRAME_SIZE
	.align		4
.L_19:
        /*0078*/ 	.byte	0x04, 0x11
        /*007a*/ 	.short	(.L_21 - .L_20)
	.align		4
.L_20:
        /*007c*/ 	.word	index@(_Z13rms_normalizePfS_S_S_i)
        /*0080*/ 	.word	0x00000000


	//----- nvinfo : EIATTR_MIN_STACK_SIZE
	.align		4
.L_21:
        /*0084*/ 	.byte	0x04, 0x12
        /*0086*/ 	.short	(.L_23 - .L_22)
	.align		4
.L_22:
        /*0088*/ 	.word	index@(_Z13rms_normalizePfS_S_S_i)
        /*008c*/ 	.word	0x00000000


	//----- nvinfo : EIATTR_MIN_STACK_SIZE
	.align		4
.L_23:
        /*0090*/ 	.byte	0x04, 0x12
        /*0092*/ 	.short	(.L_25 - .L_24)
	.align		4
.L_24:
        /*0094*/ 	.word	index@(_Z11compute_rmsPfS_i)
        /*0098*/ 	.word	0x00000000


	//----- nvinfo : EIATTR_MIN_STACK_SIZE
	.align		4
.L_25:
        /*009c*/ 	.byte	0x04, 0x12
        /*009e*/ 	.short	(.L_27 - .L_26)
	.align		4
.L_26:
        /*00a0*/ 	.word	index@(_Z8blockSumPfS_i)
        /*00a4*/ 	.word	0x00000000


	//----- nvinfo : EIATTR_MIN_STACK_SIZE
	.align		4
.L_27:
        /*00a8*/ 	.byte	0x04, 0x12
        /*00aa*/ 	.short	(.L_29 - .L_28)
	.align		4
.L_28:
        /*00ac*/ 	.word	index@(_Z6squarePfS_i)
        /*00b0*/ 	.word	0x00000000
.L_29:


//--------------------- .nv.compat                --------------------------
	.section	.nv.compat,"",@"SHT_CUDA_COMPAT_INFO"
	.align	4
        /*0000*/ 	.byte	0x02, 0x09, 0x00, 0x00, 0x02, 0x02, 0x01, 0x00, 0x02, 0x05, 0x05, 0x00, 0x03, 0x07, 0x01, 0x01
        /*0010*/ 	.byte	0x02, 0x03, 0x00, 0x00, 0x02, 0x06, 0x01, 0x00, 0x04, 0x0b, 0x08, 0x00, 0x01, 0x00, 0x00, 0x00
        /*0020*/ 	.byte	0x00, 0x00, 0x00, 0x00


//--------------------- .nv.info._Z13rms_normalizePfS_S_S_i --------------------------
	.section	.nv.info._Z13rms_normalizePfS_S_S_i,"",@"SHT_CUDA_INFO"
	.sectionflags	@""
	.align	4


	//----- nvinfo : EIATTR_CUDA_API_VERSION
	.align		4
        /*0000*/ 	.byte	0x04, 0x37
        /*0002*/ 	.short	(.L_31 - .L_30)
.L_30:
        /*0004*/ 	.word	0x00000082


	//----- nvinfo : EIATTR_KPARAM_INFO
	.align		4
.L_31:
        /*0008*/ 	.byte	0x04, 0x17
        /*000a*/ 	.short	(.L_33 - .L_32)
.L_32:
        /*000c*/ 	.word	0x00000000
        /*0010*/ 	.short	0x0004
        /*0012*/ 	.short	0x0020
        /*0014*/ 	.byte	0x00, 0xf0, 0x11, 0x00


	//----- nvinfo : EIATTR_KPARAM_INFO
	.align		4
.L_33:
        /*0018*/ 	.byte	0x04, 0x17
        /*001a*/ 	.short	(.L_35 - .L_34)
.L_34:
        /*001c*/ 	.word	0x00000000
        /*0020*/ 	.short	0x0003
        /*0022*/ 	.short	0x0018
        /*0024*/ 	.byte	0x00, 0xf5, 0x21, 0x00


	//----- nvinfo : EIATTR_KPARAM_INFO
	.align		4
.L_35:
        /*0028*/ 	.byte	0x04, 0x17
        /*002a*/ 	.short	(.L_37 - .L_36)
.L_36:
        /*002c*/ 	.word	0x00000000
        /*0030*/ 	.short	0x0002
        /*0032*/ 	.short	0x0010
        /*0034*/ 	.byte	0x00, 0xf5, 0x21, 0x00


	//----- nvinfo : EIATTR_KPARAM_INFO
	.align		4
.L_37:
        /*0038*/ 	.byte	0x04, 0x17
        /*003a*/ 	.short	(.L_39 - .L_38)
.L_38:
        /*003c*/ 	.word	0x00000000
        /*0040*/ 	.short	0x0001
        /*0042*/ 	.short	0x0008
        /*0044*/ 	.byte	0x00, 0xf5, 0x21, 0x00


	//----- nvinfo : EIATTR_KPARAM_INFO
	.align		4
.L_39:
        /*0048*/ 	.byte	0x04, 0x17
        /*004a*/ 	.short	(.L_41 - .L_40)
.L_40:
        /*004c*/ 	.word	0x00000000
        /*0050*/ 	.short	0x0000
        /*0052*/ 	.short	0x0000
        /*0054*/ 	.byte	0x00, 0xf5, 0x21, 0x00


	//----- nvinfo : EIATTR_SPARSE_MMA_MASK
	.align		4
.L_41:
        /*0058*/ 	.byte	0x03, 0x50
        /*005a*/ 	.short	0x0000


	//----- nvinfo : EIATTR_MAXREG_COUNT
	.align		4
        /*005c*/ 	.byte	0x03, 0x1b
        /*005e*/ 	.short	0x00ff


	//----- nvinfo : EIATTR_MERCURY_ISA_VERSION
	.align		4
        /*0060*/ 	.byte	0x03, 0x5f
        /*0062*/ 	.short	0x0101


	//----- nvinfo : EIATTR_VRC_CTA_INIT_COUNT
	.align		4
        /*0064*/ 	.byte	0x02, 0x4a
	.zero		1
	.zero		1


	//----- nvinfo : EIATTR_EXIT_INSTR_OFFSETS
	.align		4
        /*0068*/ 	.byte	0x04, 0x1c
        /*006a*/ 	.short	(.L_43 - .L_42)


	//   ....[0]....
.L_42:
        /*006c*/ 	.word	0x00000070


	//   ....[1]....
        /*0070*/ 	.word	0x00000220


	//----- nvinfo : EIATTR_CRS_STACK_SIZE
	.align		4
.L_43:
        /*0074*/ 	.byte	0x04, 0x1e
        /*0076*/ 	.short	(.L_45 - .L_44)
.L_44:
        /*0078*/ 	.word	0x00000000


	//----- nvinfo : EIATTR_CBANK_PARAM_SIZE
	.align		4
.L_45:
        /*007c*/ 	.byte	0x03, 0x19
        /*007e*/ 	.short	0x0024


	//----- nvinfo : EIATTR_PARAM_CBANK
	.align		4
        /*0080*/ 	.byte	0x04, 0x0a
        /*0082*/ 	.short	(.L_47 - .L_46)
	.align		4
.L_46:
        /*0084*/ 	.word	index@(.nv.constant0._Z13rms_normalizePfS_S_S_i)
        /*0088*/ 	.short	0x0380
        /*008a*/ 	.short	0x0024


	//----- nvinfo : EIATTR_SW_WAR
	.align		4
.L_47:
        /*008c*/ 	.byte	0x04, 0x36
        /*008e*/ 	.short	(.L_49 - .L_48)
.L_48:
        /*0090*/ 	.word	0x00000008
.L_49:


//--------------------- .nv.info._Z11compute_rmsPfS_i --------------------------
	.section	.nv.info._Z11compute_rmsPfS_i,"",@"SHT_CUDA_INFO"
	.sectionflags	@""
	.align	4


	//----- nvinfo : EIATTR_CUDA_API_VERSION
	.align		4
        /*0000*/ 	.byte	0x04, 0x37
        /*0002*/ 	.short	(.L_51 - .L_50)
.L_50:
        /*0004*/ 	.word	0x00000082


	//----- nvinfo : EIATTR_KPARAM_INFO
	.align		4
.L_51:
        /*0008*/ 	.byte	0x04, 0x17
        /*000a*/ 	.short	(.L_53 - .L_52)
.L_52:
        /*000c*/ 	.word	0x00000000
        /*0010*/ 	.short	0x0002
        /*0012*/ 	.short	0x0010
        /*0014*/ 	.byte	0x00, 0xf0, 0x11, 0x00


	//----- nvinfo : EIATTR_KPARAM_INFO
	.align		4
.L_53:
        /*0018*/ 	.byte	0x04, 0x17
        /*001a*/ 	.short	(.L_55 - .L_54)
.L_54:
        /*001c*/ 	.word	0x00000000
        /*0020*/ 	.short	0x0001
        /*0022*/ 	.short	0x0008
        /*0024*/ 	.byte	0x00, 0xf5, 0x21, 0x00


	//----- nvinfo : EIATTR_KPARAM_INFO
	.align		4
.L_55:
        /*0028*/ 	.byte	0x04, 0x17
        /*002a*/ 	.short	(.L_57 - .L_56)
.L_56:
        /*002c*/ 	.word	0x00000000
        /*0030*/ 	.short	0x0000
        /*0032*/ 	.short	0x0000
        /*0034*/ 	.byte	0x00, 0xf5, 0x21, 0x00


	//----- nvinfo : EIATTR_SPARSE_MMA_MASK
	.align		4
.L_57:
        /*0038*/ 	.byte	0x03, 0x50
        /*003a*/ 	.short	0x0000


	//----- nvinfo : EIATTR_MAXREG_COUNT
	.align		4
        /*003c*/ 	.byte	0x03, 0x1b
        /*003e*/ 	.short	0x00ff


	//----- nvinfo : EIATTR_MERCURY_ISA_VERSION
	.align		4
        /*0040*/ 	.byte	0x03, 0x5f
        /*0042*/ 	.short	0x0101


	//----- nvinfo : EIATTR_VRC_CTA_INIT_COUNT
	.align		4
        /*0044*/ 	.byte	0x02, 0x4a
	.zero		1
	.zero		1


	//----- nvinfo : EIATTR_EXIT_INSTR_OFFSETS
	.align		4
        /*0048*/ 	.byte	0x04, 0x1c
        /*004a*/ 	.short	(.L_59 - .L_58)


	//   ....[0]....
.L_58:
        /*004c*/ 	.word	0x00000040


	//   ....[1]....
        /*0050*/ 	.word	0x00000220


	//----- nvinfo : EIATTR_CRS_STACK_SIZE
	.align		4
.L_59:
        /*0054*/ 	.byte	0x04, 0x1e
        /*0056*/ 	.short	(.L_61 - .L_60)
.L_60:
        /*0058*/ 	.word	0x00000000


	//----- nvinfo : EIATTR_CBANK_PARAM_SIZE
	.align		4
.L_61:
        /*005c*/ 	.byte	0x03, 0x19
        /*005e*/ 	.short	0x0014


	//----- nvinfo : EIATTR_PARAM_CBANK
	.align		4
        /*0060*/ 	.byte	0x04, 0x0a
        /*0062*/ 	.short	(.L_63 - .L_62)
	.align		4
.L_62:
        /*0064*/ 	.word	index@(.nv.constant0._Z11compute_rmsPfS_i)
        /*0068*/ 	.short	0x0380
        /*006a*/ 	.short	0x0014


	//----- nvinfo : EIATTR_SW_WAR
	.align		4
.L_63:
        /*006c*/ 	.byte	0x04, 0x36
        /*006e*/ 	.short	(.L_65 - .L_64)
.L_64:
        /*0070*/ 	.word	0x00000008
.L_65:


//--------------------- .nv.info._Z8blockSumPfS_i --------------------------
	.section	.nv.info._Z8blockSumPfS_i,"",@"SHT_CUDA_INFO"
	.sectionflags	@""
	.align	4


	//----- nvinfo : EIATTR_CUDA_API_VERSION
	.align		4
        /*0000*/ 	.byte	0x04, 0x37
        /*0002*/ 	.short	(.L_67 - .L_66)
.L_66:
        /*0004*/ 	.word	0x00000082


	//----- nvinfo : EIATTR_KPARAM_INFO
	.align		4
.L_67:
        /*0008*/ 	.byte	0x04, 0x17
        /*000a*/ 	.short	(.L_69 - .L_68)
.L_68:
        /*000c*/ 	.word	0x00000000
        /*0010*/ 	.short	0x0002
        /*0012*/ 	.short	0x0010
        /*0014*/ 	.byte	0x00, 0xf0, 0x11, 0x00


	//----- nvinfo : EIATTR_KPARAM_INFO
	.align		4
.L_69:
        /*0018*/ 	.byte	0x04, 0x17
        /*001a*/ 	.short	(.L_71 - .L_70)
.L_70:
        /*001c*/ 	.word	0x00000000
        /*0020*/ 	.short	0x0001
        /*0022*/ 	.short	0x0008
        /*0024*/ 	.byte	0x00, 0xf5, 0x21, 0x00


	//----- nvinfo : EIATTR_KPARAM_INFO
	.align		4
.L_71:
        /*0028*/ 	.byte	0x04, 0x17
        /*002a*/ 	.short	(.L_73 - .L_72)
.L_72:
        /*002c*/ 	.word	0x00000000
        /*0030*/ 	.short	0x0000
        /*0032*/ 	.short	0x0000
        /*0034*/ 	.byte	0x00, 0xf5, 0x21, 0x00


	//----- nvinfo : EIATTR_SPARSE_MMA_MASK
	.align		4
.L_73:
        /*0038*/ 	.byte	0x03, 0x50
        /*003a*/ 	.short	0x0000


	//----- nvinfo : EIATTR_MAXREG_COUNT
	.align		4
        /*003c*/ 	.byte	0x03, 0x1b
        /*003e*/ 	.short	0x00ff


	//----- nvinfo : EIATTR_NUM_BARRIERS
	.align		4
        /*0040*/ 	.byte	0x02, 0x4c
        /*0042*/ 	.byte	0x01
	.zero		1


	//----- nvinfo : EIATTR_MERCURY_ISA_VERSION
	.align		4
        /*0044*/ 	.byte	0x03, 0x5f
        /*0046*/ 	.short	0x0101


	//----- nvinfo : EIATTR_VRC_CTA_INIT_COUNT
	.align		4
        /*0048*/ 	.byte	0x02, 0x4a
	.zero		1
	.zero		1


	//----- nvinfo : EIATTR_EXIT_INSTR_OFFSETS
	.align		4
        /*004c*/ 	.byte	0x04, 0x1c
        /*004e*/ 	.short	(.L_75 - .L_74)


	//   ....[0]....
.L_74:
        /*0050*/ 	.word	0x00000210


	//   ....[1]....
        /*0054*/ 	.word	0x00000290


	//----- nvinfo : EIATTR_CBANK_PARAM_SIZE
	.align		4
.L_75:
        /*0058*/ 	.byte	0x03, 0x19
        /*005a*/ 	.short	0x0014


	//----- nvinfo : EIATTR_PARAM_CBANK
	.align		4
        /*005c*/ 	.byte	0x04, 0x0a
        /*005e*/ 	.short	(.L_77 - .L_76)
	.align		4
.L_76:
        /*0060*/ 	.word	index@(.nv.constant0._Z8blockSumPfS_i)
        /*0064*/ 	.short	0x0380
        /*0066*/ 	.short	0x0014


	//----- nvinfo : EIATTR_SW_WAR
	.align		4
.L_77:
        /*0068*/ 	.byte	0x04, 0x36
        /*006a*/ 	.short	(.L_79 - .L_78)
.L_78:
        /*006c*/ 	.word	0x00000008
.L_79:


//--------------------- .nv.info._Z6squarePfS_i   --------------------------
	.section	.nv.info._Z6squarePfS_i,"",@"SHT_CUDA_INFO"
	.sectionflags	@""
	.align	4


	//----- nvinfo : EIATTR_CUDA_API_VERSION
	.align		4
        /*0000*/ 	.byte	0x04, 0x37
        /*0002*/ 	.short	(.L_81 - .L_80)
.L_80:
        /*0004*/ 	.word	0x00000082


	//----- nvinfo : EIATTR_KPARAM_INFO
	.align		4
.L_81:
        /*0008*/ 	.byte	0x04, 0x17
        /*000a*/ 	.short	(.L_83 - .L_82)
.L_82:
        /*000c*/ 	.word	0x00000000
        /*0010*/ 	.short	0x0002
        /*0012*/ 	.short	0x0010
        /*0014*/ 	.byte	0x00, 0xf0, 0x11, 0x00


	//----- nvinfo : EIATTR_KPARAM_INFO
	.align		4
.L_83:
        /*0018*/ 	.byte	0x04, 0x17
        /*001a*/ 	.short	(.L_85 - .L_84)
.L_84:
        /*001c*/ 	.word	0x00000000
        /*0020*/ 	.short	0x0001
        /*0022*/ 	.short	0x0008
        /*0024*/ 	.byte	0x00, 0xf5, 0x21, 0x00


	//----- nvinfo : EIATTR_KPARAM_INFO
	.align		4
.L_85:
        /*0028*/ 	.byte	0x04, 0x17
        /*002a*/ 	.short	(.L_87 - .L_86)
.L_86:
        /*002c*/ 	.word	0x00000000
        /*0030*/ 	.short	0x0000
        /*0032*/ 	.short	0x0000
        /*0034*/ 	.byte	0x00, 0xf5, 0x21, 0x00


	//----- nvinfo : EIATTR_SPARSE_MMA_MASK
	.align		4
.L_87:
        /*0038*/ 	.byte	0x03, 0x50
        /*003a*/ 	.short	0x0000


	//----- nvinfo : EIATTR_MAXREG_COUNT
	.align		4
        /*003c*/ 	.byte	0x03, 0x1b
        /*003e*/ 	.short	0x00ff


	//----- nvinfo : EIATTR_MERCURY_ISA_VERSION
	.align		4
        /*0040*/ 	.byte	0x03, 0x5f
        /*0042*/ 	.short	0x0101


	//----- nvinfo : EIATTR_VRC_CTA_INIT_COUNT
	.align		4
        /*0044*/ 	.byte	0x02, 0x4a
	.zero		1
	.zero		1


	//----- nvinfo : EIATTR_EXIT_INSTR_OFFSETS
	.align		4
        /*0048*/ 	.byte	0x04, 0x1c
        /*004a*/ 	.short	(.L_89 - .L_88)


	//   ....[0]....
.L_88:
        /*004c*/ 	.word	0x00000070


	//   ....[1]....
        /*0050*/ 	.word	0x00000100


	//----- nvinfo : EIATTR_CBANK_PARAM_SIZE
	.align		4
.L_89:
        /*0054*/ 	.byte	0x03, 0x19
        /*0056*/ 	.short	0x0014


	//----- nvinfo : EIATTR_PARAM_CBANK
	.align		4
        /*0058*/ 	.byte	0x04, 0x0a
        /*005a*/ 	.short	(.L_91 - .L_90)
	.align		4
.L_90:
        /*005c*/ 	.word	index@(.nv.constant0._Z6squarePfS_i)
        /*0060*/ 	.short	0x0380
        /*0062*/ 	.short	0x0014


	//----- nvinfo : EIATTR_SW_WAR
	.align		4
.L_91:
        /*0064*/ 	.byte	0x04, 0x36
        /*0066*/ 	.short	(.L_93 - .L_92)
.L_92:
        /*0068*/ 	.word	0x00000008
.L_93:


//--------------------- .nv.callgraph             --------------------------
	.section	.nv.callgraph,"",@"SHT_CUDA_CALLGRAPH"
	.align	4
	.sectionentsize	8
	.align		4
        /*0000*/ 	.word	0x00000000
	.align		4
        /*0004*/ 	.word	0xffffffff
	.align		4
        /*0008*/ 	.word	0x00000000
	.align		4
        /*000c*/ 	.word	0xfffffffe
	.align		4
        /*0010*/ 	.word	0x00000000
	.align		4
        /*0014*/ 	.word	0xfffffffd
	.align		4
        /*0018*/ 	.word	0x00000000
	.align		4
        /*001c*/ 	.word	0xfffffffc


//--------------------- .text._Z13rms_normalizePfS_S_S_i --------------------------
	.section	.text._Z13rms_normalizePfS_S_S_i,"ax",@progbits
	.align	128
        .global         _Z13rms_normalizePfS_S_S_i
        .type           _Z13rms_normalizePfS_S_S_i,@function
        .size           _Z13rms_normalizePfS_S_S_i,(.L_x_31 - _Z13rms_normalizePfS_S_S_i)
        .other          _Z13rms_normalizePfS_S_S_i,@"STO_CUDA_ENTRY STV_DEFAULT"
_Z13rms_normalizePfS_S_S_i:
.text._Z13rms_normalizePfS_S_S_i:
[----:B------:R-:W-:Y:S01]  /*0000*/  LDC R1, c[0x0][0x37c] ;  /* 0x0000df00ff017b82 */ /* 0x000fe20000000800 */
[----:B------:R-:W0:Y:S01]  /*0010*/  S2R R2, SR_CTAID.X ;  /* 0x0000000000027919 */ /* 0x000e220000002500 */
[----:B------:R-:W0:Y:S01]  /*0020*/  LDCU UR4, c[0x0][0x360] ;  /* 0x00006c00ff0477ac */ /* 0x000e220008000800 */
[----:B------:R-:W0:Y:S01]  /*0030*/  S2R R3, SR_TID.X ;  /* 0x0000000000037919 */ /* 0x000e220000002100 */
[----:B------:R-:W1:Y:S01]  /*0040*/  LDCU UR5, c[0x0][0x3a0] ;  /* 0x00007400ff0577ac */ /* 0x000e620008000800 */
[----:B0-----:R-:W-:-:S05]  /*0050*/  IMAD R2, R2, UR4, R3 ;  /* 0x0000000402027c24 */ /* 0x001fca000f8e0203 */
[----:B-1----:R-:W-:-:S13]  /*0060*/  ISETP.GE.AND P0, PT, R2, UR5, PT ;  /* 0x0000000502007c0c */ /* 0x002fda000bf06270 */
[----:B------:R-:W-:Y:S05]  /*0070*/  @P0 EXIT ;  /* 0x000000000000094d */ /* 0x000fea0003800000 */
[----:B------:R-:W0:Y:S01]  /*0080*/  LDC.64 R6, c[0x0][0x390] ;  /* 0x0000e400ff067b82 */ /* 0x000e220000000a00 */
[----:B------:R-:W0:Y:S07]  /*0090*/  LDCU.64 UR4, c[0x0][0x358] ;  /* 0x00006b00ff0477ac */ /* 0x000e2e0008000a00 */
[----:B------:R-:W1:Y:S01]  /*00a0*/  LDC.64 R4, c[0x0][0x380] ;  /* 0x0000e000ff047b82 */ /* 0x000e620000000a00 */
[----:B0-----:R-:W2:Y:S01]  /*00b0*/  LDG.E R3, desc[UR4][R6.64] ;  /* 0x0000000406037981 */ /* 0x001ea2000c1e1900 */
[----:B-1----:R-:W-:-:S05]  /*00c0*/  IMAD.WIDE R4, R2, 0x4, R4 ;  /* 0x0000000402047825 */ /* 0x002fca00078e0204 */
[----:B------:R-:W3:Y:S01]  /*00d0*/  LDG.E R0, desc[UR4][R4.64] ;  /* 0x0000000404007981 */ /* 0x000ee2000c1e1900 */
[----:B------:R-:W-:Y:S01]  /*00e0*/  BSSY.RECONVERGENT B0, `(.L_x_0) ;  /* 0x000000c000007945 */ /* 0x000fe20003800200 */
[----:B--2---:R-:W0:Y:S08]  /*00f0*/  MUFU.RCP R8, R3 ;  /* 0x0000000300087308 */ /* 0x004e300000001000 */
[----:B---3--:R-:W1:Y:S01]  /*0100*/  FCHK P0, R0, R3 ;  /* 0x0000000300007302 */ /* 0x008e620000000000 */
[----:B0-----:R-:W-:-:S04]  /*0110*/  FFMA R9, -R3, R8, 1 ;  /* 0x3f80000003097423 */ /* 0x001fc80000000108 */
[----:B------:R-:W-:-:S04]  /*0120*/  FFMA R9, R8, R9, R8 ;  /* 0x0000000908097223 */ /* 0x000fc80000000008 */
[----:B------:R-:W-:-:S04]  /*0130*/  FFMA R8, R0, R9, RZ ;  /* 0x0000000900087223 */ /* 0x000fc800000000ff */
[----:B------:R-:W-:-:S04]  /*0140*/  FFMA R10, -R3, R8, R0 ;  /* 0x00000008030a7223 */ /* 0x000fc80000000100 */
[----:B------:R-:W-:Y:S01]  /*0150*/  FFMA R8, R9, R10, R8 ;  /* 0x0000000a09087223 */ /* 0x000fe20000000008 */
[----:B-1----:R-:W-:Y:S06]  /*0160*/  @!P0 BRA `(.L_x_1) ;  /* 0x00000000000c8947 */ /* 0x002fec0003800000 */
[----:B------:R-:W-:-:S07]  /*0170*/  MOV R4, 0x190 ;  /* 0x0000019000047802 */ /* 0x000fce0000000f00 */
[----:B------:R-:W-:Y:S05]  /*0180*/  CALL.REL.NOINC `($__internal_0_$__cuda_sm3x_div_rn_noftz_f32_slowpath) ;  /* 0x0000000000287944 */ /* 0x000fea0003c00000 */
[----:B------:R-:W-:-:S07]  /*0190*/  IMAD.MOV.U32 R8, RZ, RZ, R0 ;  /* 0x000000ffff087224 */ /* 0x000fce00078e0000 */
.L_x_1:
[----:B------:R-:W-:Y:S05]  /*01a0*/  BSYNC.RECONVERGENT B0 ;  /* 0x0000000000007941 */ /* 0x000fea0003800200 */
.L_x_0:
[----:B------:R-:W0:Y:S08]  /*01b0*/  LDC.64 R4, c[0x0][0x388] ;  /* 0x0000e200ff047b82 */ /* 0x000e300000000a00 */
[----:B------:R-:W1:Y:S01]  /*01c0*/  LDC.64 R6, c[0x0][0x398] ;  /* 0x0000e600ff067b82 */ /* 0x000e620000000a00 */
[----:B0-----:R-:W-:-:S06]  /*01d0*/  IMAD.WIDE R4, R2, 0x4, R4 ;  /* 0x0000000402047825 */ /* 0x001fcc00078e0204 */
[----:B------:R-:W2:Y:S01]  /*01e0*/  LDG.E R5, desc[UR4][R4.64] ;  /* 0x0000000404057981 */ /* 0x000ea2000c1e1900 */
[----:B-1----:R-:W-:-:S04]  /*01f0*/  IMAD.WIDE R2, R2, 0x4, R6 ;  /* 0x0000000402027825 */ /* 0x002fc800078e0206 */
[----:B--2---:R-:W-:-:S05]  /*0200*/  FMUL R7, R5, R8 ;  /* 0x0000000805077220 */ /* 0x004fca0000400000 */
[----:B------:R-:W-:Y:S01]  /*0210*/  STG.E desc[UR4][R2.64], R7 ;  /* 0x0000000702007986 */ /* 0x000fe2000c101904 */
[----:B------:R-:W-:Y:S05]  /*0220*/  EXIT ;  /* 0x000000000000794d */ /* 0x000fea0003800000 */
        .weak           $__internal_0_$__cuda_sm3x_div_rn_noftz_f32_slowpath
        .type           $__internal_0_$__cuda_sm3x_div_rn_noftz_f32_slowpath,@function
        .size           $__internal_0_$__cuda_sm3x_div_rn_noftz_f32_slowpath,(.L_x_31 - $__internal_0_$__cuda_sm3x_div_rn_noftz_f32_slowpath)
$__internal_0_$__cuda_sm3x_div_rn_noftz_f32_slowpath:
[--C-:B------:R-:W-:Y:S01]  /*0230*/  SHF.R.U32.HI R6, RZ, 0x17, R3.reuse ;  /* 0x00000017ff067819 */ /* 0x100fe20000011603 */
[----:B------:R-:W-:Y:S01]  /*0240*/  BSSY.RECONVERGENT B1, `(.L_x_2) ;  /* 0x0000064000017945 */ /* 0x000fe20003800200 */
[--C-:B------:R-:W-:Y:S01]  /*0250*/  SHF.R.U32.HI R5, RZ, 0x17, R0.reuse ;  /* 0x00000017ff057819 */ /* 0x100fe20000011600 */
[----:B------:R-:W-:Y:S01]  /*0260*/  IMAD.MOV.U32 R7, RZ, RZ, R0 ;  /* 0x000000ffff077224 */ /* 0x000fe200078e0000 */
[----:B------:R-:W-:Y:S01]  /*0270*/  LOP3.LUT R6, R6, 0xff, RZ, 0xc0, !PT ;  /* 0x000000ff06067812 */ /* 0x000fe200078ec0ff */
[----:B------:R-:W-:Y:S01]  /*0280*/  IMAD.MOV.U32 R8, RZ, RZ, R3 ;  /* 0x000000ffff087224 */ /* 0x000fe200078e0003 */
[----:B------:R-:W-:-:S03]  /*0290*/  LOP3.LUT R5, R5, 0xff, RZ, 0xc0, !PT ;  /* 0x000000ff05057812 */ /* 0x000fc600078ec0ff */
[----:B------:R-:W-:Y:S02]  /*02a0*/  VIADD R11, R6, 0xffffffff ;  /* 0xffffffff060b7836 */ /* 0x000fe40000000000 */
[----:B------:R-:W-:-:S03]  /*02b0*/  VIADD R10, R5, 0xffffffff ;  /* 0xffffffff050a7836 */ /* 0x000fc60000000000 */
[----:B------:R-:W-:-:S04]  /*02c0*/  ISETP.GT.U32.AND P0, PT, R11, 0xfd, PT ;  /* 0x000000fd0b00780c */ /* 0x000fc80003f04070 */
[----:B------:R-:W-:-:S13]  /*02d0*/  ISETP.GT.U32.OR P0, PT, R10, 0xfd, P0 ;  /* 0x000000fd0a00780c */ /* 0x000fda0000704470 */
[----:B------:R-:W-:Y:S01]  /*02e0*/  @!P0 IMAD.MOV.U32 R9, RZ, RZ, RZ ;  /* 0x000000ffff098224 */ /* 0x000fe200078e00ff */
[----:B------:R-:W-:Y:S06]  /*02f0*/  @!P0 BRA `(.L_x_3) ;  /* 0x00000000005c8947 */ /* 0x000fec0003800000 */
[----:B------:R-:W-:Y:S02]  /*0300*/  FSETP.GTU.FTZ.AND P0, PT, |R0|, +INF , PT ;  /* 0x7f8000000000780b */ /* 0x000fe40003f1c200 */
[----:B------:R-:W-:-:S04]  /*0310*/  FSETP.GTU.FTZ.AND P1, PT, |R3|, +INF , PT ;  /* 0x7f8000000300780b */ /* 0x000fc80003f3c200 */
[----:B------:R-:W-:-:S13]  /*0320*/  PLOP3.LUT P0, PT, P0, P1, PT, 0xf8, 0x8f ;  /* 0x00000000008f781c */ /* 0x000fda0000703f70 */
[----:B------:R-:W-:Y:S05]  /*0330*/  @P0 BRA `(.L_x_4) ;  /* 0x00000004004c0947 */ /* 0x000fea0003800000 */
[----:B------:R-:W-:-:S13]  /*0340*/  LOP3.LUT P0, RZ, R8, 0x7fffffff, R7, 0xc8, !PT ;  /* 0x7fffffff08ff7812 */ /* 0x000fda000780c807 */
[----:B------:R-:W-:Y:S05]  /*0350*/  @!P0 BRA `(.L_x_5) ;  /* 0x00000004003c8947 */ /* 0x000fea0003800000 */
[C---:B------:R-:W-:Y:S02]  /*0360*/  FSETP.NEU.FTZ.AND P2, PT, |R0|.reuse, +INF , PT ;  /* 0x7f8000000000780b */ /* 0x040fe40003f5d200 */
[----:B------:R-:W-:Y:S02]  /*0370*/  FSETP.NEU.FTZ.AND P1, PT, |R3|, +INF , PT ;  /* 0x7f8000000300780b */ /* 0x000fe40003f3d200 */
[----:B------:R-:W-:-:S11]  /*0380*/  FSETP.NEU.FTZ.AND P0, PT, |R0|, +INF , PT ;  /* 0x7f8000000000780b */ /* 0x000fd60003f1d200 */
[----:B------:R-:W-:Y:S05]  /*0390*/  @!P1 BRA !P2, `(.L_x_5) ;  /* 0x00000004002c9947 */ /* 0x000fea0005000000 */
[----:B------:R-:W-:-:S04]  /*03a0*/  LOP3.LUT P2, RZ, R7, 0x7fffffff, RZ, 0xc0, !PT ;  /* 0x7fffffff07ff7812 */ /* 0x000fc8000784c0ff */
[----:B------:R-:W-:-:S13]  /*03b0*/  PLOP3.LUT P1, PT, P1, P2, PT, 0x2f, 0xf2 ;  /* 0x0000000000f2781c */ /* 0x000fda0000f24577 */
[----:B------:R-:W-:Y:S05]  /*03c0*/  @P1 BRA `(.L_x_6) ;  /* 0x0000000400181947 */ /* 0x000fea0003800000 */
[----:B------:R-:W-:-:S04]  /*03d0*/  LOP3.LUT P1, RZ, R8, 0x7fffffff, RZ, 0xc0, !PT ;  /* 0x7fffffff08ff7812 */ /* 0x000fc8000782c0ff */
[----:B------:R-:W-:-:S13]  /*03e0*/  PLOP3.LUT P0, PT, P0, P1, PT, 0x2f, 0xf2 ;  /* 0x0000000000f2781c */ /* 0x000fda0000702577 */
[----:B------:R-:W-:Y:S05]  /*03f0*/  @P0 BRA `(.L_x_7) ;  /* 0x0000000400000947 */ /* 0x000fea0003800000 */
[----:B------:R-:W-:Y:S02]  /*0400*/  ISETP.GE.AND P0, PT, R10, RZ, PT ;  /* 0x000000ff0a00720c */ /* 0x000fe40003f06270 */
[----:B------:R-:W-:-:S11]  /*0410*/  ISETP.GE.AND P1, PT, R11, RZ, PT ;  /* 0x000000ff0b00720c */ /* 0x000fd60003f26270 */
[----:B------:R-:W-:Y:S02]  /*0420*/  @P0 IMAD.MOV.U32 R9, RZ, RZ, RZ ;  /* 0x000000ffff090224 */ /* 0x000fe400078e00ff */
[----:B------:R-:W-:Y:S01]  /*0430*/  @!P0 FFMA R7, R0, 1.84467440737095516160e+19, RZ ;  /* 0x5f80000000078823 */ /* 0x000fe200000000ff */
[----:B------:R-:W-:Y:S02]  /*0440*/  @!P0 IMAD.MOV.U32 R9, RZ, RZ, -0x40 ;  /* 0xffffffc0ff098424 */ /* 0x000fe400078e00ff */
[----:B------:R-:W-:Y:S02]  /*0450*/  @!P1 FFMA R8, R3, 1.84467440737095516160e+19, RZ ;  /* 0x5f80000003089823 */ /* 0x000fe400000000ff */
[----:B------:R-:W-:-:S07]  /*0460*/  @!P1 VIADD R9, R9, 0x40 ;  /* 0x0000004009099836 */ /* 0x000fce0000000000 */
.L_x_3:
[----:B------:R-:W-:Y:S01]  /*0470*/  LEA R3, R6, 0xc0800000, 0x17 ;  /* 0xc080000006037811 */ /* 0x000fe200078eb8ff */
[----:B------:R-:W-:Y:S01]  /*0480*/  VIADD R5, R5, 0xffffff81 ;  /* 0xffffff8105057836 */ /* 0x000fe20000000000 */
[----:B------:R-:W-:Y:S03]  /*0490*/  BSSY.RECONVERGENT B2, `(.L_x_8) ;  /* 0x0000035000027945 */ /* 0x000fe60003800200 */
[----:B------:R-:W-:Y:S01]  /*04a0*/  IMAD.IADD R3, R8, 0x1, -R3 ;  /* 0x0000000108037824 */ /* 0x000fe200078e0a03 */
[C---:B------:R-:W-:Y:S01]  /*04b0*/  IADD3 R6, PT, PT, R5.reuse, 0x7f, -R6 ;  /* 0x0000007f05067810 */ /* 0x040fe20007ffe806 */
[----:B------:R-:W-:Y:S02]  /*04c0*/  IMAD R0, R5, -0x800000, R7 ;  /* 0xff80000005007824 */ /* 0x000fe400078e0207 */
[----:B------:R-:W0:Y:S01]  /*04d0*/  MUFU.RCP R8, R3 ;  /* 0x0000000300087308 */ /* 0x000e220000001000 */
[----:B------:R-:W-:Y:S01]  /*04e0*/  FADD.FTZ R11, -R3, -RZ ;  /* 0x800000ff030b7221 */ /* 0x000fe20000010100 */
[----:B------:R-:W-:-:S03]  /*04f0*/  IMAD.IADD R6, R6, 0x1, R9 ;  /* 0x0000000106067824 */ /* 0x000fc600078e0209 */
[----:B0-----:R-:W-:-:S04]  /*0500*/  FFMA R13, R8, R11, 1 ;  /* 0x3f800000080d7423 */ /* 0x001fc8000000000b */
[----:B------:R-:W-:-:S04]  /*0510*/  FFMA R10, R8, R13, R8 ;  /* 0x0000000d080a7223 */ /* 0x000fc80000000008 */
[----:B------:R-:W-:-:S04]  /*0520*/  FFMA R7, R0, R10, RZ ;  /* 0x0000000a00077223 */ /* 0x000fc800000000ff */
[----:B------:R-:W-:-:S04]  /*0530*/  FFMA R8, R11, R7, R0 ;  /* 0x000000070b087223 */ /* 0x000fc80000000000 */
[----:B------:R-:W-:-:S04]  /*0540*/  FFMA R7, R10, R8, R7 ;  /* 0x000000080a077223 */ /* 0x000fc80000000007 */
[----:B------:R-:W-:-:S04]  /*0550*/  FFMA R8, R11, R7, R0 ;  /* 0x000000070b087223 */ /* 0x000fc80000000000 */
[----:B------:R-:W-:-:S05]  /*0560*/  FFMA R0, R10, R8, R7 ;  /* 0x000000080a007223 */ /* 0x000fca0000000007 */
[----:B------:R-:W-:-:S04]  /*0570*/  SHF.R.U32.HI R3, RZ, 0x17, R0 ;  /* 0x00000017ff037819 */ /* 0x000fc80000011600 */
[----:B------:R-:W-:-:S05]  /*0580*/  LOP3.LUT R3, R3, 0xff, RZ, 0xc0, !PT ;  /* 0x000000ff03037812 */ /* 0x000fca00078ec0ff */
[----:B------:R-:W-:-:S04]  /*0590*/  IMAD.IADD R9, R3, 0x1, R6 ;  /* 0x0000000103097824 */ /* 0x000fc800078e0206 */
[----:B------:R-:W-:-:S05]  /*05a0*/  VIADD R3, R9, 0xffffffff ;  /* 0xffffffff09037836 */ /* 0x000fca0000000000 */
[----:B------:R-:W-:-:S13]  /*05b0*/  ISETP.GE.U32.AND P0, PT, R3, 0xfe, PT ;  /* 0x000000fe0300780c */ /* 0x000fda0003f06070 */
[----:B------:R-:W-:Y:S05]  /*05c0*/  @!P0 BRA `(.L_x_9) ;  /* 0x0000000000808947 */ /* 0x000fea0003800000 */
[----:B------:R-:W-:-:S13]  /*05d0*/  ISETP.GT.AND P0, PT, R9, 0xfe, PT ;  /* 0x000000fe0900780c */ /* 0x000fda0003f04270 */
[----:B------:R-:W-:Y:S05]  /*05e0*/  @P0 BRA `(.L_x_10) ;  /* 0x00000000006c0947 */ /* 0x000fea0003800000 */
[----:B------:R-:W-:-:S13]  /*05f0*/  ISETP.GE.AND P0, PT, R9, 0x1, PT ;  /* 0x000000010900780c */ /* 0x000fda0003f06270 */
[----:B------:R-:W-:Y:S05]  /*0600*/  @P0 BRA `(.L_x_11) ;  /* 0x0000000000740947 */ /* 0x000fea0003800000 */
[----:B------:R-:W-:Y:S02]  /*0610*/  ISETP.GE.AND P0, PT, R9, -0x18, PT ;  /* 0xffffffe80900780c */ /* 0x000fe40003f06270 */
[----:B------:R-:W-:-:S11]  /*0620*/  LOP3.LUT R0, R0, 0x80000000, RZ, 0xc0, !PT ;  /* 0x8000000000007812 */ /* 0x000fd600078ec0ff */
[----:B------:R-:W-:Y:S05]  /*0630*/  @!P0 BRA `(.L_x_11) ;  /* 0x0000000000688947 */ /* 0x000fea0003800000 */
[CCC-:B------:R-:W-:Y:S01]  /*0640*/  FFMA.RZ R3, R10.reuse, R8.reuse, R7.reuse ;  /* 0x000000080a037223 */ /* 0x1c0fe2000000c007 */
[CCC-:B------:R-:W-:Y:S01]  /*0650*/  FFMA.RM R6, R10.reuse, R8.reuse, R7.reuse ;  /* 0x000000080a067223 */ /* 0x1c0fe20000004007 */
[C---:B------:R-:W-:Y:S02]  /*0660*/  ISETP.NE.AND P2, PT, R9.reuse, RZ, PT ;  /* 0x000000ff0900720c */ /* 0x040fe40003f45270 */
[----:B------:R-:W-:Y:S02]  /*0670*/  ISETP.NE.AND P1, PT, R9, RZ, PT ;  /* 0x000000ff0900720c */ /* 0x000fe40003f25270 */
[----:B------:R-:W-:Y:S01]  /*0680*/  LOP3.LUT R5, R3, 0x7fffff, RZ, 0xc0, !PT ;  /* 0x007fffff03057812 */ /* 0x000fe200078ec0ff */
[----:B------:R-:W-:Y:S01]  /*0690*/  FFMA.RP R3, R10, R8, R7 ;  /* 0x000000080a037223 */ /* 0x000fe20000008007 */
[----:B------:R-:W-:Y:S02]  /*06a0*/  VIADD R8, R9, 0x20 ;  /* 0x0000002009087836 */ /* 0x000fe40000000000 */
[----:B------:R-:W-:Y:S01]  /*06b0*/  LOP3.LUT R5, R5, 0x800000, RZ, 0xfc, !PT ;  /* 0x0080000005057812 */ /* 0x000fe200078efcff */
[----:B------:R-:W-:Y:S01]  /*06c0*/  IMAD.MOV R7, RZ, RZ, -R9 ;  /* 0x000000ffff077224 */ /* 0x000fe200078e0a09 */
[----:B------:R-:W-:-:S02]  /*06d0*/  FSETP.NEU.FTZ.AND P0, PT, R3, R6, PT ;  /* 0x000000060300720b */ /* 0x000fc40003f1d000 */
[----:B------:R-:W-:Y:S02]  /*06e0*/  SHF.L.U32 R8, R5, R8, RZ ;  /* 0x0000000805087219 */ /* 0x000fe400000006ff */
[----:B------:R-:W-:Y:S02]  /*06f0*/  SEL R6, R7, RZ, P2 ;  /* 0x000000ff07067207 */ /* 0x000fe40001000000 */
[----:B------:R-:W-:Y:S02]  /*0700*/  ISETP.NE.AND P1, PT, R8, RZ, P1 ;  /* 0x000000ff0800720c */ /* 0x000fe40000f25270 */
[----:B------:R-:W-:Y:S02]  /*0710*/  SHF.R.U32.HI R6, RZ, R6, R5 ;  /* 0x00000006ff067219 */ /* 0x000fe40000011605 */
[----:B------:R-:W-:Y:S02]  /*0720*/  PLOP3.LUT P0, PT, P0, P1, PT, 0xf8, 0x8f ;  /* 0x00000000008f781c */ /* 0x000fe40000703f70 */
[----:B------:R-:W-:-:S02]  /*0730*/  SHF.R.U32.HI R8, RZ, 0x1, R6 ;  /* 0x00000001ff087819 */ /* 0x000fc40000011606 */
[----:B------:R-:W-:-:S04]  /*0740*/  SEL R3, RZ, 0x1, !P0 ;  /* 0x00000001ff037807 */ /* 0x000fc80004000000 */
[----:B------:R-:W-:-:S04]  /*0750*/  LOP3.LUT R3, R3, 0x1, R8, 0xf8, !PT ;  /* 0x0000000103037812 */ /* 0x000fc800078ef808 */
[----:B------:R-:W-:-:S05]  /*0760*/  LOP3.LUT R3, R3, R6, RZ, 0xc0, !PT ;  /* 0x0000000603037212 */ /* 0x000fca00078ec0ff */
[----:B------:R-:W-:-:S05]  /*0770*/  IMAD.IADD R3, R8, 0x1, R3 ;  /* 0x0000000108037824 */ /* 0x000fca00078e0203 */
[----:B------:R-:W-:Y:S01]  /*0780*/  LOP3.LUT R0, R3, R0, RZ, 0xfc, !PT ;  /* 0x0000000003007212 */ /* 0x000fe200078efcff */
[----:B------:R-:W-:Y:S06]  /*0790*/  BRA `(.L_x_11) ;  /* 0x0000000000107947 */ /* 0x000fec0003800000 */
.L_x_10:
[----:B------:R-:W-:-:S04]  /*07a0*/  LOP3.LUT R0, R0, 0x80000000, RZ, 0xc0, !PT ;  /* 0x8000000000007812 */ /* 0x000fc800078ec0ff */
[----:B------:R-:W-:Y:S01]  /*07b0*/  LOP3.LUT R0, R0, 0x7f800000, RZ, 0xfc, !PT ;  /* 0x7f80000000007812 */ /* 0x000fe200078efcff */
[----:B------:R-:W-:Y:S06]  /*07c0*/  BRA `(.L_x_11) ;  /* 0x0000000000047947 */ /* 0x000fec0003800000 */
.L_x_9:
[----:B------:R-:W-:-:S07]  /*07d0*/  IMAD R0, R6, 0x800000, R0 ;  /* 0x0080000006007824 */ /* 0x000fce00078e0200 */
.L_x_11:
[----:B------:R-:W-:Y:S05]  /*07e0*/  BSYNC.RECONVERGENT B2 ;  /* 0x0000000000027941 */ /* 0x000fea0003800200 */
.L_x_8:
[----:B------:R-:W-:Y:S05]  /*07f0*/  BRA `(.L_x_12) ;  /* 0x0000000000207947 */ /* 0x000fea0003800000 */
.L_x_7:
[----:B------:R-:W-:-:S04]  /*0800*/  LOP3.LUT R0, R8, 0x80000000, R7, 0x48, !PT ;  /* 0x8000000008007812 */ /* 0x000fc800078e4807 */
[----:B------:R-:W-:Y:S01]  /*0810*/  LOP3.LUT R0, R0, 0x7f800000, RZ, 0xfc, !PT ;  /* 0x7f80000000007812 */ /* 0x000fe200078efcff */
[----:B------:R-:W-:Y:S06]  /*0820*/  BRA `(.L_x_12) ;  /* 0x0000000000147947 */ /* 0x000fec0003800000 */
.L_x_6:
[----:B------:R-:W-:Y:S01]  /*0830*/  LOP3.LUT R0, R8, 0x80000000, R7, 0x48, !PT ;  /* 0x8000000008007812 */ /* 0x000fe200078e4807 */
[----:B------:R-:W-:Y:S06]  /*0840*/  BRA `(.L_x_12) ;  /* 0x00000000000c7947 */ /* 0x000fec0003800000 */
.L_x_5:
[----:B------:R-:W0:Y:S01]  /*0850*/  MUFU.RSQ R0, -QNAN ;  /* 0xffc0000000007908 */ /* 0x000e220000001400 */
[----:B------:R-:W-:Y:S05]  /*0860*/  BRA `(.L_x_12) ;  /* 0x0000000000047947 */ /* 0x000fea0003800000 */
.L_x_4:
[----:B------:R-:W-:-:S07]  /*0870*/  FADD.FTZ R0, R0, R3 ;  /* 0x0000000300007221 */ /* 0x000fce0000010000 */
.L_x_12:
[----:B------:R-:W-:Y:S05]  /*0880*/  BSYNC.RECONVERGENT B1 ;  /* 0x0000000000017941 */ /* 0x000fea0003800200 */
.L_x_2:
[----:B------:R-:W-:-:S04]  /*0890*/  IMAD.MOV.U32 R5, RZ, RZ, 0x0 ;  /* 0x00000000ff057424 */ /* 0x000fc800078e00ff */
[----:B0-----:R-:W-:Y:S05]  /*08a0*/  RET.REL.NODEC R4 `(_Z13rms_normalizePfS_S_S_i) ;  /* 0xfffffff404d47950 */ /* 0x001fea0003c3ffff */
.L_x_13:
[----:B------:R-:W-:-:S00]  /*08b0*/  BRA `(.L_x_13) ;  /* 0xfffffffc00fc7947 */ /* 0x000fc0000383ffff */
[----:B------:R-:W-:-:S00]  /*08c0*/  NOP ;  /* 0x0000000000007918 */ /* 0x000fc00000000000 */
        /* <DEDUP_REMOVED lines=11> */
.L_x_31:


//--------------------- .text._Z11compute_rmsPfS_i --------------------------
	.section	.text._Z11compute_rmsPfS_i,"ax",@progbits
	.align	128
        .global         _Z11compute_rmsPfS_i
        .type           _Z11compute_rmsPfS_i,@function
        .size           _Z11compute_rmsPfS_i,(.L_x_33 - _Z11compute_rmsPfS_i)
        .other          _Z11compute_rmsPfS_i,@"STO_CUDA_ENTRY STV_DEFAULT"
_Z11compute_rmsPfS_i:
.text._Z11compute_rmsPfS_i:
[----:B------:R-:W-:Y:S01]  /*0000*/  LDC R1, c[0x0][0x37c] ;  /* 0x0000df00ff017b82 */ /* 0x000fe20000000800 */
[----:B------:R-:W0:Y:S07]  /*0010*/  S2R R0, SR_TID.X ;  /* 0x0000000000007919 */ /* 0x000e2e0000002100 */
[----:B------:R-:W0:Y:S02]  /*0020*/  S2UR UR4, SR_CTAID.X ;  /* 0x00000000000479c3 */ /* 0x000e240000002500 */
[----:B0-----:R-:W-:-:S13]  /*0030*/  LOP3.LUT P0, RZ, R0, UR4, RZ, 0xfc, !PT ;  /* 0x0000000400ff7c12 */ /* 0x001fda000f80fcff */
[----:B------:R-:W-:Y:S05]  /*0040*/  @P0 EXIT ;  /* 0x000000000000094d */ /* 0x000fea0003800000 */
[----:B------:R-:W0:Y:S01]  /*0050*/  LDC.64 R2, c[0x0][0x380] ;  /* 0x0000e000ff027b82 */ /* 0x000e220000000a00 */
[----:B------:R-:W0:Y:S01]  /*0060*/  LDCU.64 UR4, c[0x0][0x358] ;  /* 0x00006b00ff0477ac */ /* 0x000e220008000a00 */
[----:B------:R-:W1:Y:S01]  /*0070*/  LDCU UR6, c[0x0][0x390] ;  /* 0x00007200ff0677ac */ /* 0x000e620008000800 */
[----:B0-----:R1:W2:Y:S02]  /*0080*/  LDG.E R0, desc[UR4][R2.64] ;  /* 0x0000000402007981 */ /* 0x0012a4000c1e1900 */
[----:B-1----:R-:W-:-:S04]  /*0090*/  I2FP.F32.S32 R3, UR6 ;  /* 0x0000000600037c45 */ /* 0x002fc80008201400 */
[----:B------:R-:W0:Y:S02]  /*00a0*/  MUFU.RCP R4, R3 ;  /* 0x0000000300047308 */ /* 0x000e240000001000 */
[----:B0-----:R-:W-:-:S04]  /*00b0*/  FFMA R5, -R3, R4, 1 ;  /* 0x3f80000003057423 */ /* 0x001fc80000000104 */
[----:B------:R-:W-:Y:S02]  /*00c0*/  FFMA R5, R4, R5, R4 ;  /* 0x0000000504057223 */ /* 0x000fe40000000004 */
[----:B--2---:R-:W0:Y:S02]  /*00d0*/  FCHK P0, R0, R3 ;  /* 0x0000000300007302 */ /* 0x004e240000000000 */
[----:B------:R-:W-:-:S04]  /*00e0*/  FFMA R4, R0, R5, RZ ;  /* 0x0000000500047223 */ /* 0x000fc800000000ff */
[----:B------:R-:W-:-:S04]  /*00f0*/  FFMA R6, -R3, R4, R0 ;  /* 0x0000000403067223 */ /* 0x000fc80000000100 */
[----:B------:R-:W-:Y:S01]  /*0100*/  FFMA R4, R5, R6, R4 ;  /* 0x0000000605047223 */ /* 0x000fe20000000004 */
[----:B0-----:R-:W-:Y:S06]  /*0110*/  @!P0 BRA `(.L_x_14) ;  /* 0x0000000000088947 */ /* 0x001fec0003800000 */
[----:B------:R-:W-:-:S07]  /*0120*/  MOV R2, 0x140 ;  /* 0x0000014000027802 */ /* 0x000fce0000000f00 */
[----:B------:R-:W-:Y:S05]  /*0130*/  CALL.REL.NOINC `($__internal_2_$__cuda_sm3x_div_rn_noftz_f32_slowpath) ;  /* 0x00000000009c7944 */ /* 0x000fea0003c00000 */
.L_x_14:
[----:B------:R-:W-:-:S04]  /*0140*/  FADD R0, R4, 9.9999999747524270788e-07 ;  /* 0x358637bd04007421 */ /* 0x000fc80000000000 */
[----:B------:R-:W-:Y:S01]  /*0150*/  VIADD R2, R0, 0xf3000000 ;  /* 0xf300000000027836 */ /* 0x000fe20000000000 */
[----:B------:R0:W1:Y:S04]  /*0160*/  MUFU.RSQ R3, R0 ;  /* 0x0000000000037308 */ /* 0x0000680000001400 */
[----:B------:R-:W-:-:S13]  /*0170*/  ISETP.GT.U32.AND P0, PT, R2, 0x727fffff, PT ;  /* 0x727fffff0200780c */ /* 0x000fda0003f04070 */
[----:B01----:R-:W-:Y:S05]  /*0180*/  @!P0 BRA `(.L_x_15) ;  /* 0x00000000000c8947 */ /* 0x003fea0003800000 */
[----:B------:R-:W-:-:S07]  /*0190*/  MOV R4, 0x1b0 ;  /* 0x000001b000047802 */ /* 0x000fce0000000f00 */
[----:B------:R-:W-:Y:S05]  /*01a0*/  CALL.REL.NOINC `($__internal_1_$__cuda_sm20_sqrt_rn_f32_slowpath) ;  /* 0x0000000000207944 */ /* 0x000fea0003c00000 */
[----:B------:R-:W-:Y:S05]  /*01b0*/  BRA `(.L_x_16) ;  /* 0x0000000000107947 */ /* 0x000fea0003800000 */
.L_x_15:
[----:B------:R-:W-:Y:S01]  /*01c0*/  FMUL.FTZ R5, R0, R3 ;  /* 0x0000000300057220 */ /* 0x000fe20000410000 */
[----:B------:R-:W-:-:S03]  /*01d0*/  FMUL.FTZ R2, R3, 0.5 ;  /* 0x3f00000003027820 */ /* 0x000fc60000410000 */
[----:B------:R-:W-:-:S04]  /*01e0*/  FFMA R0, -R5, R5, R0 ;  /* 0x0000000505007223 */ /* 0x000fc80000000100 */
[----:B------:R-:W-:-:S07]  /*01f0*/  FFMA R5, R0, R2, R5 ;  /* 0x0000000200057223 */ /* 0x000fce0000000005 */
.L_x_16:
[----:B------:R-:W0:Y:S02]  /*0200*/  LDC.64 R2, c[0x0][0x388] ;  /* 0x0000e200ff027b82 */ /* 0x000e240000000a00 */
[----:B0-----:R-:W-:Y:S01]  /*0210*/  STG.E desc[UR4][R2.64], R5 ;  /* 0x0000000502007986 */ /* 0x001fe2000c101904 */
[----:B------:R-:W-:Y:S05]  /*0220*/  EXIT ;  /* 0x000000000000794d */ /* 0x000fea0003800000 */
        .weak           $__internal_1_$__cuda_sm20_sqrt_rn_f32_slowpath
        .type           $__internal_1_$__cuda_sm20_sqrt_rn_f32_slowpath,@function
        .size           $__internal_1_$__cuda_sm20_sqrt_rn_f32_slowpath,($__internal_2_$__cuda_sm3x_div_rn_noftz_f32_slowpath - $__internal_1_$__cuda_sm20_sqrt_rn_f32_slowpath)
$__internal_1_$__cuda_sm20_sqrt_rn_f32_slowpath:
[----:B------:R-:W-:-:S13]  /*0230*/  LOP3.LUT P0, RZ, R0, 0x7fffffff, RZ, 0xc0, !PT ;  /* 0x7fffffff00ff7812 */ /* 0x000fda000780c0ff */
[----:B------:R-:W-:Y:S01]  /*0240*/  @!P0 IMAD.MOV.U32 R2, RZ, RZ, R0 ;  /* 0x000000ffff028224 */ /* 0x000fe200078e0000 */
[----:B------:R-:W-:Y:S06]  /*0250*/  @!P0 BRA `(.L_x_17) ;  /* 0x0000000000448947 */ /* 0x000fec0003800000 */
[----:B------:R-:W-:-:S13]  /*0260*/  FSETP.GEU.FTZ.AND P0, PT, R0, RZ, PT ;  /* 0x000000ff0000720b */ /* 0x000fda0003f1e000 */
[----:B------:R-:W-:Y:S01]  /*0270*/  @!P0 IMAD.MOV.U32 R2, RZ, RZ, 0x7fffffff ;  /* 0x7fffffffff028424 */ /* 0x000fe200078e00ff */
[----:B------:R-:W-:Y:S06]  /*0280*/  @!P0 BRA `(.L_x_17) ;  /* 0x0000000000388947 */ /* 0x000fec0003800000 */
[----:B------:R-:W-:-:S13]  /*0290*/  FSETP.GTU.FTZ.AND P0, PT, |R0|, +INF , PT ;  /* 0x7f8000000000780b */ /* 0x000fda0003f1c200 */
[----:B------:R-:W-:Y:S01]  /*02a0*/  @P0 FADD.FTZ R2, R0, 1 ;  /* 0x3f80000000020421 */ /* 0x000fe20000010000 */
[----:B------:R-:W-:Y:S06]  /*02b0*/  @P0 BRA `(.L_x_17) ;  /* 0x00000000002c0947 */ /* 0x000fec0003800000 */
[----:B------:R-:W-:-:S13]  /*02c0*/  FSETP.NEU.FTZ.AND P0, PT, |R0|, +INF , PT ;  /* 0x7f8000000000780b */ /* 0x000fda0003f1d200 */
[----:B------:R-:W-:Y:S01]  /*02d0*/  @!P0 IMAD.MOV.U32 R2, RZ, RZ, R0 ;  /* 0x000000ffff028224 */ /* 0x000fe200078e0000 */
[----:B------:R-:W-:Y:S06]  /*02e0*/  @!P0 BRA `(.L_x_17) ;  /* 0x0000000000208947 */ /* 0x000fec0003800000 */
[----:B------:R-:W-:-:S04]  /*02f0*/  FFMA R0, R0, 1.84467440737095516160e+19, RZ ;  /* 0x5f80000000007823 */ /* 0x000fc800000000ff */
[----:B------:R-:W0:Y:S02]  /*0300*/  MUFU.RSQ R3, R0 ;  /* 0x0000000000037308 */ /* 0x000e240000001400 */
[----:B0-----:R-:W-:Y:S01]  /*0310*/  FMUL.FTZ R5, R0, R3 ;  /* 0x0000000300057220 */ /* 0x001fe20000410000 */
[----:B------:R-:W-:-:S03]  /*0320*/  FMUL.FTZ R3, R3, 0.5 ;  /* 0x3f00000003037820 */ /* 0x000fc60000410000 */
[----:B------:R-:W-:-:S04]  /*0330*/  FADD.FTZ R2, -R5, -RZ ;  /* 0x800000ff05027221 */ /* 0x000fc80000010100 */
[----:B------:R-:W-:-:S04]  /*0340*/  FFMA R2, R5, R2, R0 ;  /* 0x0000000205027223 */ /* 0x000fc80000000000 */
[----:B------:R-:W-:-:S04]  /*0350*/  FFMA R2, R2, R3, R5 ;  /* 0x0000000302027223 */ /* 0x000fc80000000005 */
[----:B------:R-:W-:-:S07]  /*0360*/  FMUL.FTZ R2, R2, 2.3283064365386962891e-10 ;  /* 0x2f80000002027820 */ /* 0x000fce0000410000 */
.L_x_17:
[----:B------:R-:W-:Y:S02]  /*0370*/  IMAD.MOV.U32 R5, RZ, RZ, R2 ;  /* 0x000000ffff057224 */ /* 0x000fe400078e0002 */
[----:B------:R-:W-:Y:S02]  /*0380*/  IMAD.MOV.U32 R2, RZ, RZ, R4 ;  /* 0x000000ffff027224 */ /* 0x000fe400078e0004 */
[----:B------:R-:W-:-:S04]  /*0390*/  IMAD.MOV.U32 R3, RZ, RZ, 0x0 ;  /* 0x00000000ff037424 */ /* 0x000fc800078e00ff */
[----:B------:R-:W-:Y:S05]  /*03a0*/  RET.REL.NODEC R2 `(_Z11compute_rmsPfS_i) ;  /* 0xfffffffc02147950 */ /* 0x000fea0003c3ffff */
        .weak           $__internal_2_$__cuda_sm3x_div_rn_noftz_f32_slowpath
        .type           $__internal_2_$__cuda_sm3x_div_rn_noftz_f32_slowpath,@function
        .size           $__internal_2_$__cuda_sm3x_div_rn_noftz_f32_slowpath,(.L_x_33 - $__internal_2_$__cuda_sm3x_div_rn_noftz_f32_slowpath)
$__internal_2_$__cuda_sm3x_div_rn_noftz_f32_slowpath:
[--C-:B------:R-:W-:Y:S01]  /*03b0*/  SHF.R.U32.HI R5, RZ, 0x17, R3.reuse ;  /* 0x00000017ff057819 */ /* 0x100fe20000011603 */
[--C-:B------:R-:W-:Y:S01]  /*03c0*/  IMAD.MOV.U32 R6, RZ, RZ, R0.reuse ;  /* 0x000000ffff067224 */ /* 0x100fe200078e0000 */
[----:B------:R-:W-:Y:S01]  /*03d0*/  SHF.R.U32.HI R4, RZ, 0x17, R0 ;  /* 0x00000017ff047819 */ /* 0x000fe20000011600 */
[----:B------:R-:W-:Y:S01]  /*03e0*/  IMAD.MOV.U32 R7, RZ, RZ, R3 ;  /* 0x000000ffff077224 */ /* 0x000fe200078e0003 */
[----:B------:R-:W-:Y:S02]  /*03f0*/  LOP3.LUT R5, R5, 0xff, RZ, 0xc0, !PT ;  /* 0x000000ff05057812 */ /* 0x000fe400078ec0ff */
        /* <DEDUP_REMOVED lines=25> */
[----:B------:R-:W-:Y:S01]  /*0590*/  @P0 IMAD.MOV.U32 R8, RZ, RZ, RZ ;  /* 0x000000ffff080224 */ /* 0x000fe200078e00ff */
[----:B------:R-:W-:Y:S01]  /*05a0*/  @!P0 MOV R8, 0xffffffc0 ;  /* 0xffffffc000088802 */ /* 0x000fe20000000f00 */
[----:B------:R-:W-:Y:S01]  /*05b0*/  @!P0 FFMA R6, R0, 1.84467440737095516160e+19, RZ ;  /* 0x5f80000000068823 */ /* 0x000fe200000000ff */
[----:B------:R-:W-:-:S03]  /*05c0*/  @!P1 FFMA R7, R3, 1.84467440737095516160e+19, RZ ;  /* 0x5f80000003079823 */ /* 0x000fc600000000ff */
[----:B------:R-:W-:-:S07]  /*05d0*/  @!P1 VIADD R8, R8, 0x40 ;  /* 0x0000004008089836 */ /* 0x000fce0000000000 */
.L_x_18:
[----:B------:R-:W-:Y:S01]  /*05e0*/  LEA R0, R5, 0xc0800000, 0x17 ;  /* 0xc080000005007811 */ /* 0x000fe200078eb8ff */
[----:B------:R-:W-:-:S04]  /*05f0*/  VIADD R4, R4, 0xffffff81 ;  /* 0xffffff8104047836 */ /* 0x000fc80000000000 */
        /* <DEDUP_REMOVED lines=26> */
[-CC-:B------:R-:W-:Y:S01]  /*07a0*/  FFMA.RZ R0, R10, R6.reuse, R11.reuse ;  /* 0x000000060a007223 */ /* 0x180fe2000000c00b */
[----:B------:R-:W-:Y:S01]  /*07b0*/  IADD3 R7, PT, PT, R8, 0x20, RZ ;  /* 0x0000002008077810 */ /* 0x000fe20007ffe0ff */
[-CC-:B------:R-:W-:Y:S01]  /*07c0*/  FFMA.RM R5, R10, R6.reuse, R11.reuse ;  /* 0x000000060a057223 */ /* 0x180fe2000000400b */
[----:B------:R-:W-:Y:S02]  /*07d0*/  ISETP.NE.AND P2, PT, R8, RZ, PT ;  /* 0x000000ff0800720c */ /* 0x000fe40003f45270 */
[----:B------:R-:W-:Y:S01]  /*07e0*/  LOP3.LUT R4, R0, 0x7fffff, RZ, 0xc0, !PT ;  /* 0x007fffff00047812 */ /* 0x000fe200078ec0ff */
[----:B------:R-:W-:Y:S01]  /*07f0*/  FFMA.RP R0, R10, R6, R11 ;  /* 0x000000060a007223 */ /* 0x000fe2000000800b */
[----:B------:R-:W-:Y:S01]  /*0800*/  IMAD.MOV R6, RZ, RZ, -R8 ;  /* 0x000000ffff067224 */ /* 0x000fe200078e0a08 */
[----:B------:R-:W-:Y:S02]  /*0810*/  ISETP.NE.AND P1, PT, R8, RZ, PT ;  /* 0x000000ff0800720c */ /* 0x000fe40003f25270 */
[----:B------:R-:W-:-:S02]  /*0820*/  LOP3.LUT R4, R4, 0x800000, RZ, 0xfc, !PT ;  /* 0x0080000004047812 */ /* 0x000fc400078efcff */
[----:B------:R-:W-:Y:S02]  /*0830*/  FSETP.NEU.FTZ.AND P0, PT, R0, R5, PT ;  /* 0x000000050000720b */ /* 0x000fe40003f1d000 */
[----:B------:R-:W-:Y:S02]  /*0840*/  SHF.L.U32 R7, R4, R7, RZ ;  /* 0x0000000704077219 */ /* 0x000fe400000006ff */
[----:B------:R-:W-:Y:S02]  /*0850*/  SEL R5, R6, RZ, P2 ;  /* 0x000000ff06057207 */ /* 0x000fe40001000000 */
[----:B------:R-:W-:Y:S02]  /*0860*/  ISETP.NE.AND P1, PT, R7, RZ, P1 ;  /* 0x000000ff0700720c */ /* 0x000fe40000f25270 */
[----:B------:R-:W-:Y:S02]  /*0870*/  SHF.R.U32.HI R5, RZ, R5, R4 ;  /* 0x00000005ff057219 */ /* 0x000fe40000011604 */
[----:B------:R-:W-:-:S02]  /*0880*/  PLOP3.LUT P0, PT, P0, P1, PT, 0xf8, 0x8f ;  /* 0x00000000008f781c */ /* 0x000fc40000703f70 */
[----:B------:R-:W-:Y:S02]  /*0890*/  SHF.R.U32.HI R7, RZ, 0x1, R5 ;  /* 0x00000001ff077819 */ /* 0x000fe40000011605 */
[----:B------:R-:W-:-:S04]  /*08a0*/  SEL R0, RZ, 0x1, !P0 ;  /* 0x00000001ff007807 */ /* 0x000fc80004000000 */
[----:B------:R-:W-:-:S04]  /*08b0*/  LOP3.LUT R0, R0, 0x1, R7, 0xf8, !PT ;  /* 0x0000000100007812 */ /* 0x000fc800078ef807 */
[----:B------:R-:W-:-:S05]  /*08c0*/  LOP3.LUT R0, R0, R5, RZ, 0xc0, !PT ;  /* 0x0000000500007212 */ /* 0x000fca00078ec0ff */
[----:B------:R-:W-:-:S05]  /*08d0*/  IMAD.IADD R0, R7, 0x1, R0 ;  /* 0x0000000107007824 */ /* 0x000fca00078e0200 */
[----:B------:R-:W-:Y:S01]  /*08e0*/  LOP3.LUT R3, R0, R3, RZ, 0xfc, !PT ;  /* 0x0000000300037212 */ /* 0x000fe200078efcff */
[----:B------:R-:W-:Y:S06]  /*08f0*/  BRA `(.L_x_25) ;  /* 0x0000000000347947 */ /* 0x000fec0003800000 */
.L_x_24:
[----:B------:R-:W-:-:S04]  /*0900*/  LOP3.LUT R3, R3, 0x80000000, RZ, 0xc0, !PT ;  /* 0x8000000003037812 */ /* 0x000fc800078ec0ff */
[----:B------:R-:W-:Y:S01]  /*0910*/  LOP3.LUT R3, R3, 0x7f800000, RZ, 0xfc, !PT ;  /* 0x7f80000003037812 */ /* 0x000fe200078efcff */
[----:B------:R-:W-:Y:S06]  /*0920*/  BRA `(.L_x_25) ;  /* 0x0000000000287947 */ /* 0x000fec0003800000 */
.L_x_23:
[----:B------:R-:W-:Y:S01]  /*0930*/  IMAD R3, R5, 0x800000, R3 ;  /* 0x0080000005037824 */ /* 0x000fe200078e0203 */
[----:B------:R-:W-:Y:S06]  /*0940*/  BRA `(.L_x_25) ;  /* 0x0000000000207947 */ /* 0x000fec0003800000 */
.L_x_22:
[----:B------:R-:W-:-:S04]  /*0950*/  LOP3.LUT R3, R7, 0x80000000, R6, 0x48, !PT ;  /* 0x8000000007037812 */ /* 0x000fc800078e4806 */
[----:B------:R-:W-:Y:S01]  /*0960*/  LOP3.LUT R3, R3, 0x7f800000, RZ, 0xfc, !PT ;  /* 0x7f80000003037812 */ /* 0x000fe200078efcff */
[----:B------:R-:W-:Y:S06]  /*0970*/  BRA `(.L_x_25) ;  /* 0x0000000000147947 */ /* 0x000fec0003800000 */
.L_x_21:
[----:B------:R-:W-:Y:S01]  /*0980*/  LOP3.LUT R3, R7, 0x80000000, R6, 0x48, !PT ;  /* 0x8000000007037812 */ /* 0x000fe200078e4806 */
[----:B------:R-:W-:Y:S06]  /*0990*/  BRA `(.L_x_25) ;  /* 0x00000000000c7947 */ /* 0x000fec0003800000 */
.L_x_20:
[----:B------:R-:W0:Y:S01]  /*09a0*/  MUFU.RSQ R3, -QNAN ;  /* 0xffc0000000037908 */ /* 0x000e220000001400 */
[----:B------:R-:W-:Y:S05]  /*09b0*/  BRA `(.L_x_25) ;  /* 0x0000000000047947 */ /* 0x000fea0003800000 */
.L_x_19:
[----:B------:R-:W-:-:S07]  /*09c0*/  FADD.FTZ R3, R0, R3 ;  /* 0x0000000300037221 */ /* 0x000fce0000010000 */
.L_x_25:
[----:B0-----:R-:W-:Y:S02]  /*09d0*/  IMAD.MOV.U32 R4, RZ, RZ, R3 ;  /* 0x000000ffff047224 */ /* 0x001fe400078e0003 */
[----:B------:R-:W-:-:S04]  /*09e0*/  IMAD.MOV.U32 R3, RZ, RZ, 0x0 ;  /* 0x00000000ff037424 */ /* 0x000fc800078e00ff */
[----:B------:R-:W-:Y:S05]  /*09f0*/  RET.REL.NODEC R2 `(_Z11compute_rmsPfS_i) ;  /* 0xfffffff402807950 */ /* 0x000fea0003c3ffff */
.L_x_26:
        /* <DEDUP_REMOVED lines=16> */
.L_x_33:


//--------------------- .text._Z8blockSumPfS_i    --------------------------
	.section	.text._Z8blockSumPfS_i,"ax",@progbits
	.align	128
        .global         _Z8blockSumPfS_i
        .type           _Z8blockSumPfS_i,@function
        .size           _Z8blockSumPfS_i,(.L_x_36 - _Z8blockSumPfS_i)
        .other          _Z8blockSumPfS_i,@"STO_CUDA_ENTRY STV_DEFAULT"
_Z8blockSumPfS_i:
.text._Z8blockSumPfS_i:
[----:B------:R-:W-:Y:S01]  /*0000*/  LDC R1, c[0x0][0x37c] ;  /* 0x0000df00ff017b82 */ /* 0x000fe20000000800 */
[----:B------:R-:W0:Y:S01]  /*0010*/  S2R R6, SR_TID.X ;  /* 0x0000000000067919 */ /* 0x000e220000002100 */
[----:B------:R-:W0:Y:S01]  /*0020*/  LDCU UR8, c[0x0][0x360] ;  /* 0x00006c00ff0877ac */ /* 0x000e220008000800 */
[----:B------:R-:W-:Y:S01]  /*0030*/  IMAD.MOV.U32 R4, RZ, RZ, RZ ;  /* 0x000000ffff047224 */ /* 0x000fe200078e00ff */
[----:B------:R-:W0:Y:S01]  /*0040*/  S2R R7, SR_CTAID.X ;  /* 0x0000000000077919 */ /* 0x000e220000002500 */
[----:B------:R-:W1:Y:S01]  /*0050*/  LDCU UR4, c[0x0][0x390] ;  /* 0x00007200ff0477ac */ /* 0x000e620008000800 */
[----:B------:R-:W2:Y:S01]  /*0060*/  LDCU.64 UR6, c[0x0][0x358] ;  /* 0x00006b00ff0677ac */ /* 0x000ea20008000a00 */
[----:B0-----:R-:W-:-:S05]  /*0070*/  IMAD R5, R7, UR8, R6 ;  /* 0x0000000807057c24 */ /* 0x001fca000f8e0206 */
[----:B-1----:R-:W-:-:S13]  /*0080*/  ISETP.GE.AND P0, PT, R5, UR4, PT ;  /* 0x0000000405007c0c */ /* 0x002fda000bf06270 */
[----:B------:R-:W0:Y:S02]  /*0090*/  @!P0 LDC.64 R2, c[0x0][0x380] ;  /* 0x0000e000ff028b82 */ /* 0x000e240000000a00 */
[----:B0-----:R-:W-:-:S05]  /*00a0*/  @!P0 IMAD.WIDE R2, R5, 0x4, R2 ;  /* 0x0000000405028825 */ /* 0x001fca00078e0202 */
[----:B--2---:R-:W2:Y:S01]  /*00b0*/  @!P0 LDG.E R4, desc[UR6][R2.64] ;  /* 0x0000000602048981 */ /* 0x004ea2000c1e1900 */
[----:B------:R-:W0:Y:S01]  /*00c0*/  S2UR UR5, SR_CgaCtaId ;  /* 0x00000000000579c3 */ /* 0x000e220000008800 */
[----:B------:R-:W-:Y:S01]  /*00d0*/  IMAD.U32 R0, RZ, RZ, UR8 ;  /* 0x00000008ff007e24 */ /* 0x000fe2000f8e00ff */
[----:B------:R-:W-:Y:S01]  /*00e0*/  UMOV UR4, 0x400 ;  /* 0x0000040000047882 */ /* 0x000fe20000000000 */
[----:B------:R-:W-:-:S03]  /*00f0*/  ISETP.NE.AND P0, PT, R6, RZ, PT ;  /* 0x000000ff0600720c */ /* 0x000fc60003f05270 */
[----:B------:R-:W-:Y:S01]  /*0100*/  ISETP.GE.U32.AND P1, PT, R0, 0x2, PT ;  /* 0x000000020000780c */ /* 0x000fe20003f26070 */
[----:B0-----:R-:W-:-:S06]  /*0110*/  ULEA UR4, UR5, UR4, 0x18 ;  /* 0x0000000405047291 */ /* 0x001fcc000f8ec0ff */
[----:B------:R-:W-:-:S05]  /*0120*/  LEA R5, R6, UR4, 0x2 ;  /* 0x0000000406057c11 */ /* 0x000fca000f8e10ff */
[----:B--2---:R0:W-:Y:S01]  /*0130*/  STS [R5], R4 ;  /* 0x0000000405007388 */ /* 0x0041e20000000800 */
[----:B------:R-:W-:Y:S06]  /*0140*/  BAR.SYNC.DEFER_BLOCKING 0x0 ;  /* 0x0000000000007b1d */ /* 0x000fec0000010000 */
[----:B------:R-:W-:Y:S05]  /*0150*/  @!P1 BRA `(.L_x_27) ;  /* 0x00000000002c9947 */ /* 0x000fea0003800000 */
.L_x_28:
[----:B------:R-:W-:-:S04]  /*0160*/  SHF.R.U32.HI R8, RZ, 0x1, R0 ;  /* 0x00000001ff087819 */ /* 0x000fc80000011600 */
[----:B------:R-:W-:-:S13]  /*0170*/  ISETP.GE.U32.AND P1, PT, R6, R8, PT ;  /* 0x000000080600720c */ /* 0x000fda0003f26070 */
[----:B------:R-:W-:Y:S01]  /*0180*/  @!P1 LEA R2, R8, R5, 0x2 ;  /* 0x0000000508029211 */ /* 0x000fe200078e10ff */
[----:B------:R-:W-:Y:S05]  /*0190*/  @!P1 LDS R3, [R5] ;  /* 0x0000000005039984 */ /* 0x000fea0000000800 */
[----:B------:R-:W0:Y:S02]  /*01a0*/  @!P1 LDS R2, [R2] ;  /* 0x0000000002029984 */ /* 0x000e240000000800 */
[----:B0-----:R-:W-:-:S05]  /*01b0*/  @!P1 FADD R4, R2, R3 ;  /* 0x0000000302049221 */ /* 0x001fca0000000000 */
[----:B------:R1:W-:Y:S01]  /*01c0*/  @!P1 STS [R5], R4 ;  /* 0x0000000405009388 */ /* 0x0003e20000000800 */
[----:B------:R-:W-:Y:S01]  /*01d0*/  BAR.SYNC.DEFER_BLOCKING 0x0 ;  /* 0x0000000000007b1d */ /* 0x000fe20000010000 */
[----:B------:R-:W-:Y:S01]  /*01e0*/  ISETP.GT.U32.AND P1, PT, R0, 0x3, PT ;  /* 0x000000030000780c */ /* 0x000fe20003f24070 */
[----:B------:R-:W-:-:S12]  /*01f0*/  IMAD.MOV.U32 R0, RZ, RZ, R8 ;  /* 0x000000ffff007224 */ /* 0x000fd800078e0008 */
[----:B-1----:R-:W-:Y:S05]  /*0200*/  @P1 BRA `(.L_x_28) ;  /* 0xfffffffc00d41947 */ /* 0x002fea000383ffff */
.L_x_27:
[----:B------:R-:W-:Y:S05]  /*0210*/  @P0 EXIT ;  /* 0x000000000000094d */ /* 0x000fea0003800000 */
[----:B------:R-:W1:Y:S01]  /*0220*/  S2UR UR5, SR_CgaCtaId ;  /* 0x00000000000579c3 */ /* 0x000e620000008800 */
[----:B------:R-:W-:-:S07]  /*0230*/  UMOV UR4, 0x400 ;  /* 0x0000040000047882 */ /* 0x000fce0000000000 */
[----:B------:R-:W2:Y:S01]  /*0240*/  LDC.64 R2, c[0x0][0x388] ;  /* 0x0000e200ff027b82 */ /* 0x000ea20000000a00 */
[----:B-1----:R-:W-:Y:S01]  /*0250*/  ULEA UR4, UR5, UR4, 0x18 ;  /* 0x0000000405047291 */ /* 0x002fe2000f8ec0ff */
[----:B--2---:R-:W-:-:S08]  /*0260*/  IMAD.WIDE.U32 R2, R7, 0x4, R2 ;  /* 0x0000000407027825 */ /* 0x004fd000078e0002 */
[----:B0-----:R-:W0:Y:S04]  /*0270*/  LDS R5, [UR4] ;  /* 0x00000004ff057984 */ /* 0x001e280008000800 */
[----:B0-----:R-:W-:Y:S01]  /*0280*/  STG.E desc[UR6][R2.64], R5 ;  /* 0x0000000502007986 */ /* 0x001fe2000c101906 */
[----:B------:R-:W-:Y:S05]  /*0290*/  EXIT ;  /* 0x000000000000794d */ /* 0x000fea0003800000 */
.L_x_29:
        /* <DEDUP_REMOVED lines=14> */
.L_x_36:


//--------------------- .text._Z6squarePfS_i      --------------------------
	.section	.text._Z6squarePfS_i,"ax",@progbits
	.align	128
        .global         _Z6squarePfS_i
        .type           _Z6squarePfS_i,@function
        .size           _Z6squarePfS_i,(.L_x_37 - _Z6squarePfS_i)
        .other          _Z6squarePfS_i,@"STO_CUDA_ENTRY STV_DEFAULT"
_Z6squarePfS_i:
.text._Z6squarePfS_i:
        /* <DEDUP_REMOVED lines=9> */
[----:B------:R-:W1:Y:S07]  /*0090*/  LDCU.64 UR4, c[0x0][0x358] ;  /* 0x00006b00ff0477ac */ /* 0x000e6e0008000a00 */
[----:B------:R-:W2:Y:S01]  /*00a0*/  LDC.64 R4, c[0x0][0x388] ;  /* 0x0000e200ff047b82 */ /* 0x000ea20000000a00 */
[----:B0-----:R-:W-:-:S06]  /*00b0*/  IMAD.WIDE R2, R7, 0x4, R2 ;  /* 0x0000000407027825 */ /* 0x001fcc00078e0202 */
[----:B-1----:R-:W3:Y:S01]  /*00c0*/  LDG.E R2, desc[UR4][R2.64] ;  /* 0x0000000402027981 */ /* 0x002ee2000c1e1900 */
[----:B--2---:R-:W-:-:S04]  /*00d0*/  IMAD.WIDE R4, R7, 0x4, R4 ;  /* 0x0000000407047825 */ /* 0x004fc800078e0204 */
[----:B---3--:R-:W-:-:S05]  /*00e0*/  FMUL R7, R2, R2 ;  /* 0x0000000202077220 */ /* 0x008fca0000400000 */
[----:B------:R-:W-:Y:S01]  /*00f0*/  STG.E desc[UR4][R4.64], R7 ;  /* 0x0000000704007986 */ /* 0x000fe2000c101904 */
[----:B------:R-:W-:Y:S05]  /*0100*/  EXIT ;  /* 0x000000000000794d */ /* 0x000fea0003800000 */
.L_x_30:
        /* <DEDUP_REMOVED lines=15> */
.L_x_37:


//--------------------- .nv.shared.reserved.0     --------------------------
	.section	.nv.shared.reserved.0,"aw",@nobits
	.weak		__nv_reservedSMEM_offset_0_alias
	.size		__nv_reservedSMEM_offset_0_alias, 0, 64
	.other		__nv_reservedSMEM_offset_0_alias,@"STO_CUDA_RESERVED_SHARED STV_DEFAULT"
__nv_reservedSMEM_offset_0_alias:
	.zero		0
	.zero		64


//--------------------- .nv.shared._Z8blockSumPfS_i --------------------------
	.section	.nv.shared._Z8blockSumPfS_i,"aw",@nobits
	.sectionflags	@""
	.align	4
.nv.shared._Z8blockSumPfS_i:
	.zero		2048


//--------------------- .nv.constant0._Z13rms_normalizePfS_S_S_i --------------------------
	.section	.nv.constant0._Z13rms_normalizePfS_S_S_i,"a",@progbits
	.sectionflags	@""
	.align	4
.nv.constant0._Z13rms_normalizePfS_S_S_i:
	.zero		932


//--------------------- .nv.constant0._Z11compute_rmsPfS_i --------------------------
	.section	.nv.constant0._Z11compute_rmsPfS_i,"a",@progbits
	.sectionflags	@""
	.align	4
.nv.constant0._Z11compute_rmsPfS_i:
	.zero		916


//--------------------- .nv.constant0._Z8blockSumPfS_i --------------------------
	.section	.nv.constant0._Z8blockSumPfS_i,"a",@progbits
	.sectionflags	@""
	.align	4
.nv.constant0._Z8blockSumPfS_i:
	.zero		916


//--------------------- .nv.constant0._Z6squarePfS_i --------------------------
	.section	.nv.constant0._Z6squarePfS_i,"a",@progbits
	.sectionflags	@""
	.align	4
.nv.constant0._Z6squarePfS_i:
	.zero		916


//--------------------- SYMBOLS --------------------------

	.type		.nv.reservedSmem.offset0,@object
	.size		.nv.reservedSmem.offset0,0x4
	.type		.nv.reservedSmem.cap,@object
	.size		.nv.reservedSmem.cap,0x4
